//
// Generated by NVIDIA NVVM Compiler
//
// Compiler Build ID: CL-36424714
// Cuda compilation tools, release 13.0, V13.0.88
// Based on NVVM 20.0.0
//

.version 9.0
.target sm_100
.address_size 64

	// .globl	_Z18matMul_CUDA_doublePdiS_S_

.visible .entry _Z18matMul_CUDA_doublePdiS_S_(
	.param .u64 .ptr .align 1 _Z18matMul_CUDA_doublePdiS_S__param_0,
	.param .u32 _Z18matMul_CUDA_doublePdiS_S__param_1,
	.param .u64 .ptr .align 1 _Z18matMul_CUDA_doublePdiS_S__param_2,
	.param .u64 .ptr .align 1 _Z18matMul_CUDA_doublePdiS_S__param_3
)
{
	.reg .pred 	%p<12>;
	.reg .b32 	%r<43>;
	.reg .b64 	%rd<50>;
	.reg .b64 	%fd<55>;

	ld.param.u64 	%rd9, [_Z18matMul_CUDA_doublePdiS_S__param_0];
	ld.param.u32 	%r19, [_Z18matMul_CUDA_doublePdiS_S__param_1];
	ld.param.u64 	%rd10, [_Z18matMul_CUDA_doublePdiS_S__param_2];
	ld.param.u64 	%rd11, [_Z18matMul_CUDA_doublePdiS_S__param_3];
	cvta.to.global.u64 	%rd1, %rd11;
	cvta.to.global.u64 	%rd2, %rd10;
	mov.u32 	%r20, %ctaid.x;
	mov.u32 	%r21, %ntid.x;
	mov.u32 	%r22, %tid.x;
	mad.lo.s32 	%r1, %r20, %r21, %r22;
	mul.lo.s32 	%r23, %r19, %r19;
	setp.ge.s32 	%p1, %r1, %r23;
	setp.lt.s32 	%p2, %r19, 1;
	or.pred  	%p3, %p1, %p2;
	@%p3 bra 	$L__BB0_12;
	cvta.to.global.u64 	%rd12, %rd9;
	rem.s32 	%r2, %r1, %r19;
	mul.wide.s32 	%rd13, %r1, 8;
	add.s64 	%rd3, %rd12, %rd13;
	ld.global.f64 	%fd52, [%rd3];
	and.b32  	%r3, %r19, 7;
	setp.lt.u32 	%p4, %r19, 8;
	mov.b32 	%r41, 0;
	@%p4 bra 	$L__BB0_4;
	and.b32  	%r25, %r19, 2147483640;
	neg.s32 	%r39, %r25;
	mul.wide.u32 	%rd14, %r19, 16;
	add.s64 	%rd4, %rd1, %rd14;
	mul.wide.u32 	%rd15, %r19, 32;
	add.s64 	%rd5, %rd1, %rd15;
	mul.wide.u32 	%rd16, %r19, 40;
	add.s64 	%rd6, %rd1, %rd16;
	mul.wide.u32 	%rd17, %r19, 48;
	add.s64 	%rd7, %rd1, %rd17;
	mul.wide.u32 	%rd18, %r19, 56;
	add.s64 	%rd8, %rd1, %rd18;
	sub.s32 	%r37, %r1, %r2;
	mov.u32 	%r38, %r2;
$L__BB0_3:
	.pragma "nounroll";
	and.b32  	%r41, %r19, 2147483640;
	mul.wide.s32 	%rd19, %r38, 8;
	mul.wide.u32 	%rd20, %r19, 8;
	add.s64 	%rd21, %rd1, %rd19;
	add.s64 	%rd22, %rd21, %rd20;
	add.s64 	%rd23, %rd4, %rd19;
	mul.wide.u32 	%rd24, %r19, 24;
	add.s64 	%rd25, %rd21, %rd24;
	add.s64 	%rd26, %rd5, %rd19;
	add.s64 	%rd27, %rd6, %rd19;
	add.s64 	%rd28, %rd7, %rd19;
	add.s64 	%rd29, %rd8, %rd19;
	mul.wide.s32 	%rd30, %r37, 8;
	add.s64 	%rd31, %rd2, %rd30;
	ld.global.f64 	%fd9, [%rd31];
	ld.global.f64 	%fd10, [%rd21];
	fma.rn.f64 	%fd11, %fd9, %fd10, %fd52;
	st.global.f64 	[%rd3], %fd11;
	ld.global.f64 	%fd12, [%rd31+8];
	ld.global.f64 	%fd13, [%rd22];
	fma.rn.f64 	%fd14, %fd12, %fd13, %fd11;
	st.global.f64 	[%rd3], %fd14;
	ld.global.f64 	%fd15, [%rd31+16];
	ld.global.f64 	%fd16, [%rd23];
	fma.rn.f64 	%fd17, %fd15, %fd16, %fd14;
	st.global.f64 	[%rd3], %fd17;
	ld.global.f64 	%fd18, [%rd31+24];
	ld.global.f64 	%fd19, [%rd25];
	fma.rn.f64 	%fd20, %fd18, %fd19, %fd17;
	st.global.f64 	[%rd3], %fd20;
	ld.global.f64 	%fd21, [%rd31+32];
	ld.global.f64 	%fd22, [%rd26];
	fma.rn.f64 	%fd23, %fd21, %fd22, %fd20;
	st.global.f64 	[%rd3], %fd23;
	ld.global.f64 	%fd24, [%rd31+40];
	ld.global.f64 	%fd25, [%rd27];
	fma.rn.f64 	%fd26, %fd24, %fd25, %fd23;
	st.global.f64 	[%rd3], %fd26;
	ld.global.f64 	%fd27, [%rd31+48];
	ld.global.f64 	%fd28, [%rd28];
	fma.rn.f64 	%fd29, %fd27, %fd28, %fd26;
	st.global.f64 	[%rd3], %fd29;
	ld.global.f64 	%fd30, [%rd31+56];
	ld.global.f64 	%fd31, [%rd29];
	fma.rn.f64 	%fd52, %fd30, %fd31, %fd29;
	st.global.f64 	[%rd3], %fd52;
	add.s32 	%r39, %r39, 8;
	shl.b32 	%r26, %r19, 3;
	add.s32 	%r38, %r38, %r26;
	add.s32 	%r37, %r37, 8;
	setp.ne.s32 	%p5, %r39, 0;
	@%p5 bra 	$L__BB0_3;
$L__BB0_4:
	setp.eq.s32 	%p6, %r3, 0;
	@%p6 bra 	$L__BB0_12;
	and.b32  	%r14, %r19, 3;
	setp.lt.u32 	%p7, %r3, 4;
	@%p7 bra 	$L__BB0_7;
	add.s32 	%r27, %r41, %r1;
	sub.s32 	%r28, %r27, %r2;
	mul.wide.s32 	%rd32, %r28, 8;
	add.s64 	%rd33, %rd2, %rd32;
	ld.global.f64 	%fd32, [%rd33];
	mad.lo.s32 	%r29, %r41, %r19, %r2;
	mul.wide.s32 	%rd34, %r29, 8;
	add.s64 	%rd35, %rd1, %rd34;
	ld.global.f64 	%fd33, [%rd35];
	fma.rn.f64 	%fd34, %fd32, %fd33, %fd52;
	st.global.f64 	[%rd3], %fd34;
	ld.global.f64 	%fd35, [%rd33+8];
	mul.wide.u32 	%rd36, %r19, 8;
	add.s64 	%rd37, %rd35, %rd36;
	ld.global.f64 	%fd36, [%rd37];
	fma.rn.f64 	%fd37, %fd35, %fd36, %fd34;
	st.global.f64 	[%rd3], %fd37;
	ld.global.f64 	%fd38, [%rd33+16];
	add.s64 	%rd38, %rd37, %rd36;
	ld.global.f64 	%fd39, [%rd38];
	fma.rn.f64 	%fd40, %fd38, %fd39, %fd37;
	st.global.f64 	[%rd3], %fd40;
	ld.global.f64 	%fd41, [%rd33+24];
	add.s64 	%rd39, %rd38, %rd36;
	ld.global.f64 	%fd42, [%rd39];
	fma.rn.f64 	%fd52, %fd41, %fd42, %fd40;
	st.global.f64 	[%rd3], %fd52;
	add.s32 	%r41, %r41, 4;
$L__BB0_7:
	setp.eq.s32 	%p8, %r14, 0;
	@%p8 bra 	$L__BB0_12;
	setp.eq.s32 	%p9, %r14, 1;
	@%p9 bra 	$L__BB0_10;
	add.s32 	%r30, %r41, %r1;
	sub.s32 	%r31, %r30, %r2;
	mul.wide.s32 	%rd40, %r31, 8;
	add.s64 	%rd41, %rd2, %rd40;
	ld.global.f64 	%fd43, [%rd41];
	mad.lo.s32 	%r32, %r41, %r19, %r2;
	mul.wide.s32 	%rd42, %r32, 8;
	add.s64 	%rd43, %rd1, %rd42;
	ld.global.f64 	%fd44, [%rd43];
	fma.rn.f64 	%fd45, %fd43, %fd44, %fd52;
	st.global.f64 	[%rd3], %fd45;
	ld.global.f64 	%fd46, [%rd41+8];
	mul.wide.u32 	%rd44, %r19, 8;
	add.s64 	%rd45, %rd43, %rd44;
	ld.global.f64 	%fd47, [%rd45];
	fma.rn.f64 	%fd52, %fd46, %fd47, %fd45;
	st.global.f64 	[%rd3], %fd52;
	add.s32 	%r41, %r41, 2;
$L__BB0_10:
	and.b32  	%r33, %r19, 1;
	setp.eq.b32 	%p10, %r33, 1;
	not.pred 	%p11, %p10;
	@%p11 bra 	$L__BB0_12;
	add.s32 	%r34, %r41, %r1;
	sub.s32 	%r35, %r34, %r2;
	mul.wide.s32 	%rd46, %r35, 8;
	add.s64 	%rd47, %rd2, %rd46;
	ld.global.f64 	%fd48, [%rd47];
	mad.lo.s32 	%r36, %r41, %r19, %r2;
	mul.wide.s32 	%rd48, %r36, 8;
	add.s64 	%rd49, %rd1, %rd48;
	ld.global.f64 	%fd49, [%rd49];
	fma.rn.f64 	%fd50, %fd48, %fd49, %fd52;
	st.global.f64 	[%rd3], %fd50;
$L__BB0_12:
	ret;

}
	// .globl	_Z17matMul_CUDA_floatPfiS_S_
.visible .entry _Z17matMul_CUDA_floatPfiS_S_(
	.param .u64 .ptr .align 1 _Z17matMul_CUDA_floatPfiS_S__param_0,
	.param .u32 _Z17matMul_CUDA_floatPfiS_S__param_1,
	.param .u64 .ptr .align 1 _Z17matMul_CUDA_floatPfiS_S__param_2,
	.param .u64 .ptr .align 1 _Z17matMul_CUDA_floatPfiS_S__param_3
)
{
	.reg .pred 	%p<12>;
	.reg .b32 	%r<43>;
	.reg .b32 	%f<55>;
	.reg .b64 	%rd<51>;

	ld.param.u64 	%rd10, [_Z17matMul_CUDA_floatPfiS_S__param_0];
	ld.param.u32 	%r19, [_Z17matMul_CUDA_floatPfiS_S__param_1];
	ld.param.u64 	%rd11, [_Z17matMul_CUDA_floatPfiS_S__param_2];
	ld.param.u64 	%rd12, [_Z17matMul_CUDA_floatPfiS_S__param_3];
	cvta.to.global.u64 	%rd1, %rd12;
	cvta.to.global.u64 	%rd2, %rd11;
	mov.u32 	%r20, %ctaid.x;
	mov.u32 	%r21, %ntid.x;
	mov.u32 	%r22, %tid.x;
	mad.lo.s32 	%r1, %r20, %r21, %r22;
	mul.lo.s32 	%r23, %r19, %r19;
	setp.ge.s32 	%p1, %r1, %r23;
	setp.lt.s32 	%p2, %r19, 1;
	or.pred  	%p3, %p1, %p2;
	@%p3 bra 	$L__BB1_12;
	cvta.to.global.u64 	%rd13, %rd10;
	rem.s32 	%r2, %r1, %r19;
	mul.wide.s32 	%rd14, %r1, 4;
	add.s64 	%rd3, %rd13, %rd14;
	ld.global.f32 	%f52, [%rd3];
	and.b32  	%r3, %r19, 7;
	setp.lt.u32 	%p4, %r19, 8;
	mov.b32 	%r41, 0;
	@%p4 bra 	$L__BB1_4;
	and.b32  	%r25, %r19, 2147483640;
	neg.s32 	%r39, %r25;
	mul.wide.u32 	%rd15, %r19, 8;
	add.s64 	%rd4, %rd1, %rd15;
	mul.wide.u32 	%rd16, %r19, 12;
	add.s64 	%rd5, %rd1, %rd16;
	mul.wide.u32 	%rd17, %r19, 16;
	add.s64 	%rd6, %rd1, %rd17;
	mul.wide.u32 	%rd18, %r19, 20;
	add.s64 	%rd7, %rd1, %rd18;
	mul.wide.u32 	%rd19, %r19, 24;
	add.s64 	%rd8, %rd1, %rd19;
	mul.wide.u32 	%rd20, %r19, 28;
	add.s64 	%rd9, %rd1, %rd20;
	sub.s32 	%r37, %r1, %r2;
	mov.u32 	%r38, %r2;
$L__BB1_3:
	.pragma "nounroll";
	and.b32  	%r41, %r19, 2147483640;
	mul.wide.s32 	%rd21, %r38, 4;
	mul.wide.u32 	%rd22, %r19, 4;
	add.s64 	%rd23, %rd1, %rd21;
	add.s64 	%rd24, %rd23, %rd22;
	add.s64 	%rd25, %rd4, %rd21;
	add.s64 	%rd26, %rd5, %rd21;
	add.s64 	%rd27, %rd6, %rd21;
	add.s64 	%rd28, %rd7, %rd21;
	add.s64 	%rd29, %rd8, %rd21;
	add.s64 	%rd30, %rd9, %rd21;
	mul.wide.s32 	%rd31, %r37, 4;
	add.s64 	%rd32, %rd2, %rd31;
	ld.global.f32 	%f9, [%rd32];
	ld.global.f32 	%f10, [%rd23];
	fma.rn.f32 	%f11, %f9, %f10, %f52;
	st.global.f32 	[%rd3], %f11;
	ld.global.f32 	%f12, [%rd32+4];
	ld.global.f32 	%f13, [%rd24];
	fma.rn.f32 	%f14, %f12, %f13, %f11;
	st.global.f32 	[%rd3], %f14;
	ld.global.f32 	%f15, [%rd32+8];
	ld.global.f32 	%f16, [%rd25];
	fma.rn.f32 	%f17, %f15, %f16, %f14;
	st.global.f32 	[%rd3], %f17;
	ld.global.f32 	%f18, [%rd32+12];
	ld.global.f32 	%f19, [%rd26];
	fma.rn.f32 	%f20, %f18, %f19, %f17;
	st.global.f32 	[%rd3], %f20;
	ld.global.f32 	%f21, [%rd32+16];
	ld.global.f32 	%f22, [%rd27];
	fma.rn.f32 	%f23, %f21, %f22, %f20;
	st.global.f32 	[%rd3], %f23;
	ld.global.f32 	%f24, [%rd32+20];
	ld.global.f32 	%f25, [%rd28];
	fma.rn.f32 	%f26, %f24, %f25, %f23;
	st.global.f32 	[%rd3], %f26;
	ld.global.f32 	%f27, [%rd32+24];
	ld.global.f32 	%f28, [%rd29];
	fma.rn.f32 	%f29, %f27, %f28, %f26;
	st.global.f32 	[%rd3], %f29;
	ld.global.f32 	%f30, [%rd32+28];
	ld.global.f32 	%f31, [%rd30];
	fma.rn.f32 	%f52, %f30, %f31, %f29;
	st.global.f32 	[%rd3], %f52;
	add.s32 	%r39, %r39, 8;
	shl.b32 	%r26, %r19, 3;
	add.s32 	%r38, %r38, %r26;
	add.s32 	%r37, %r37, 8;
	setp.ne.s32 	%p5, %r39, 0;
	@%p5 bra 	$L__BB1_3;
$L__BB1_4:
	setp.eq.s32 	%p6, %r3, 0;
	@%p6 bra 	$L__BB1_12;
	and.b32  	%r14, %r19, 3;
	setp.lt.u32 	%p7, %r3, 4;
	@%p7 bra 	$L__BB1_7;
	add.s32 	%r27, %r41, %r1;
	sub.s32 	%r28, %r27, %r2;
	mul.wide.s32 	%rd33, %r28, 4;
	add.s64 	%rd34, %rd2, %rd33;
	ld.global.f32 	%f32, [%rd34];
	mad.lo.s32 	%r29, %r41, %r19, %r2;
	mul.wide.s32 	%rd35, %r29, 4;
	add.s64 	%rd36, %rd1, %rd35;
	ld.global.f32 	%f33, [%rd36];
	fma.rn.f32 	%f34, %f32, %f33, %f52;
	st.global.f32 	[%rd3], %f34;
	ld.global.f32 	%f35, [%rd34+4];
	mul.wide.u32 	%rd37, %r19, 4;
	add.s64 	%rd38, %rd36, %rd37;
	ld.global.f32 	%f36, [%rd38];
	fma.rn.f32 	%f37, %f35, %f36, %f34;
	st.global.f32 	[%rd3], %f37;
	ld.global.f32 	%f38, [%rd34+8];
	add.s64 	%rd39, %rd38, %rd37;
	ld.global.f32 	%f39, [%rd39];
	fma.rn.f32 	%f40, %f38, %f39, %f37;
	st.global.f32 	[%rd3], %f40;
	ld.global.f32 	%f41, [%rd34+12];
	add.s64 	%rd40, %rd39, %rd37;
	ld.global.f32 	%f42, [%rd40];
	fma.rn.f32 	%f52, %f41, %f42, %f40;
	st.global.f32 	[%rd3], %f52;
	add.s32 	%r41, %r41, 4;
$L__BB1_7:
	setp.eq.s32 	%p8, %r14, 0;
	@%p8 bra 	$L__BB1_12;
	setp.eq.s32 	%p9, %r14, 1;
	@%p9 bra 	$L__BB1_10;
	add.s32 	%r30, %r41, %r1;
	sub.s32 	%r31, %r30, %r2;
	mul.wide.s32 	%rd41, %r31, 4;
	add.s64 	%rd42, %rd2, %rd41;
	ld.global.f32 	%f43, [%rd42];
	mad.lo.s32 	%r32, %r41, %r19, %r2;
	mul.wide.s32 	%rd43, %r32, 4;
	add.s64 	%rd44, %rd1, %rd43;
	ld.global.f32 	%f44, [%rd44];
	fma.rn.f32 	%f45, %f43, %f44, %f52;
	st.global.f32 	[%rd3], %f45;
	ld.global.f32 	%f46, [%rd42+4];
	mul.wide.u32 	%rd45, %r19, 4;
	add.s64 	%rd46, %rd44, %rd45;
	ld.global.f32 	%f47, [%rd46];
	fma.rn.f32 	%f52, %f46, %f47, %f45;
	st.global.f32 	[%rd3], %f52;
	add.s32 	%r41, %r41, 2;
$L__BB1_10:
	and.b32  	%r33, %r19, 1;
	setp.eq.b32 	%p10, %r33, 1;
	not.pred 	%p11, %p10;
	@%p11 bra 	$L__BB1_12;
	add.s32 	%r34, %r41, %r1;
	sub.s32 	%r35, %r34, %r2;
	mul.wide.s32 	%rd47, %r35, 4;
	add.s64 	%rd48, %rd2, %rd47;
	ld.global.f32 	%f48, [%rd48];
	mad.lo.s32 	%r36, %r41, %r19, %r2;
	mul.wide.s32 	%rd49, %r36, 4;
	add.s64 	%rd50, %rd1, %rd49;
	ld.global.f32 	%f49, [%rd50];
	fma.rn.f32 	%f50, %f48, %f49, %f52;
	st.global.f32 	[%rd3], %f50;
$L__BB1_12:
	ret;

}


// ===== COMPILED SASS (sm_100) =====

	.target	sm_100

	.elftype	@"ET_EXEC"


//--------------------- .note.nv.tkinfo           --------------------------
	.section	.note.nv.tkinfo,"",@"SHT_NOTE"
	.sectionflags	@"SHF_NOTE_NV_TKINFO"
	.tkinfo
        /*0018*/ 	.word	0x00000002
        /*0030*/ 	.string	""
        /*0030*/ 	.string	"ptxas"
        /*0030*/ 	.string	"Cuda compilation tools, release 13.0, V13.0.88"
        /*0030*/ 	.string	"Build cuda_13.0.r13.0/compiler.36424714_0"
        /*0030*/ 	.string	"-arch sm_100 -m 64 "



//--------------------- .note.nv.cuinfo           --------------------------
	.section	.note.nv.cuinfo,"",@"SHT_NOTE"
	.sectionflags	@"SHF_NOTE_NV_CUINFO"
        /*0018*/ 	.short	0x0002
        /*001a*/ 	.short	0x0064
        /*001c*/ 	.short	0x0082
	.zero		2


//--------------------- .nv.info                  --------------------------
	.section	.nv.info,"",@"SHT_CUDA_INFO"
	.align	4


	//----- nvinfo : EIATTR_REGCOUNT
	.align		4
        /*0000*/ 	.byte	0x04, 0x2f
        /*0002*/ 	.short	(.L_1 - .L_0)
	.align		4
.L_0:
        /*0004*/ 	.word	index@(_Z18matMul_CUDA_doublePdiS_S_)
        /*0008*/ 	.word	0x0000001a


	//----- nvinfo : EIATTR_FRAME_SIZE
	.align		4
.L_1:
        /*000c*/ 	.byte	0x04, 0x11
        /*000e*/ 	.short	(.L_3 - .L_2)
	.align		4
.L_2:
        /*0010*/ 	.word	index@(_Z18matMul_CUDA_doublePdiS_S_)
        /*0014*/ 	.word	0x00000000


	//----- nvinfo : EIATTR_REGCOUNT
	.align		4
.L_3:
        /*0018*/ 	.byte	0x04, 0x2f
        /*001a*/ 	.short	(.L_5 - .L_4)
	.align		4
.L_4:
        /*001c*/ 	.word	index@(_Z17matMul_CUDA_floatPfiS_S_)
        /*0020*/ 	.word	0x00000018


	//----- nvinfo : EIATTR_FRAME_SIZE
	.align		4
.L_5:
        /*0024*/ 	.byte	0x04, 0x11
        /*0026*/ 	.short	(.L_7 - .L_6)
	.align		4
.L_6:
        /*0028*/ 	.word	index@(_Z17matMul_CUDA_floatPfiS_S_)
        /*002c*/ 	.word	0x00000000


	//----- nvinfo : EIATTR_MIN_STACK_SIZE
	.align		4
.L_7:
        /*0030*/ 	.byte	0x04, 0x12
        /*0032*/ 	.short	(.L_9 - .L_8)
	.align		4
.L_8:
        /*0034*/ 	.word	index@(_Z17matMul_CUDA_floatPfiS_S_)
        /*0038*/ 	.word	0x00000000


	//----- nvinfo : EIATTR_MIN_STACK_SIZE
	.align		4
.L_9:
        /*003c*/ 	.byte	0x04, 0x12
        /*003e*/ 	.short	(.L_11 - .L_10)
	.align		4
.L_10:
        /*0040*/ 	.word	index@(_Z18matMul_CUDA_doublePdiS_S_)
        /*0044*/ 	.word	0x00000000
.L_11:


//--------------------- .nv.compat                --------------------------
	.section	.nv.compat,"",@"SHT_CUDA_COMPAT_INFO"
	.align	4
        /*0000*/ 	.byte	0x02, 0x09, 0x00, 0x00, 0x02, 0x02, 0x01, 0x00, 0x02, 0x05, 0x05, 0x00, 0x03, 0x07, 0x01, 0x01
        /*0010*/ 	.byte	0x02, 0x03, 0x00, 0x00, 0x02, 0x06, 0x01, 0x00, 0x04, 0x0b, 0x08, 0x00, 0x01, 0x00, 0x00, 0x00
        /*0020*/ 	.byte	0x00, 0x00, 0x00, 0x00


//--------------------- .nv.info._Z17matMul_CUDA_floatPfiS_S_ --------------------------
	.section	.nv.info._Z17matMul_CUDA_floatPfiS_S_,"",@"SHT_CUDA_INFO"
	.sectionflags	@""
	.align	4


	//----- nvinfo : EIATTR_CUDA_API_VERSION
	.align		4
        /*0000*/ 	.byte	0x04, 0x37
        /*0002*/ 	.short	(.L_13 - .L_12)
.L_12:
        /*0004*/ 	.word	0x00000082


	//----- nvinfo : EIATTR_KPARAM_INFO
	.align		4
.L_13:
        /*0008*/ 	.byte	0x04, 0x17
        /*000a*/ 	.short	(.L_15 - .L_14)
.L_14:
        /*000c*/ 	.word	0x00000000
        /*0010*/ 	.short	0x0003
        /*0012*/ 	.short	0x0018
        /*0014*/ 	.byte	0x00, 0xf5, 0x21, 0x00


	//----- nvinfo : EIATTR_KPARAM_INFO
	.align		4
.L_15:
        /*0018*/ 	.byte	0x04, 0x17
        /*001a*/ 	.short	(.L_17 - .L_16)
.L_16:
        /*001c*/ 	.word	0x00000000
        /*0020*/ 	.short	0x0002
        /*0022*/ 	.short	0x0010
        /*0024*/ 	.byte	0x00, 0xf5, 0x21, 0x00


	//----- nvinfo : EIATTR_KPARAM_INFO
	.align		4
.L_17:
        /*0028*/ 	.byte	0x04, 0x17
        /*002a*/ 	.short	(.L_19 - .L_18)
.L_18:
        /*002c*/ 	.word	0x00000000
        /*0030*/ 	.short	0x0001
        /*0032*/ 	.short	0x0008
        /*0034*/ 	.byte	0x00, 0xf0, 0x11, 0x00


	//----- nvinfo : EIATTR_KPARAM_INFO
	.align		4
.L_19:
        /*0038*/ 	.byte	0x04, 0x17
        /*003a*/ 	.short	(.L_21 - .L_20)
.L_20:
        /*003c*/ 	.word	0x00000000
        /*0040*/ 	.short	0x0000
        /*0042*/ 	.short	0x0000
        /*0044*/ 	.byte	0x00, 0xf5, 0x21, 0x00


	//----- nvinfo : EIATTR_SPARSE_MMA_MASK
	.align		4
.L_21:
        /*0048*/ 	.byte	0x03, 0x50
        /*004a*/ 	.short	0x0000


	//----- nvinfo : EIATTR_MAXREG_COUNT
	.align		4
        /*004c*/ 	.byte	0x03, 0x1b
        /*004e*/ 	.short	0x00ff


	//----- nvinfo : EIATTR_MERCURY_ISA_VERSION
	.align		4
        /*0050*/ 	.byte	0x03, 0x5f
        /*0052*/ 	.short	0x0101


	//----- nvinfo : EIATTR_VRC_CTA_INIT_COUNT
	.align		4
        /*0054*/ 	.byte	0x02, 0x4a
	.zero		1
	.zero		1


	//----- nvinfo : EIATTR_EXIT_INSTR_OFFSETS
	.align		4
        /*0058*/ 	.byte	0x04, 0x1c
        /*005a*/ 	.short	(.L_23 - .L_22)


	//   ....[0]....
.L_22:
        /*005c*/ 	.word	0x000000a0


	//   ....[1]....
        /*0060*/ 	.word	0x000006f0


	//   ....[2]....
        /*0064*/ 	.word	0x00000910


	//   ....[3]....
        /*0068*/ 	.word	0x00000a80


	//   ....[4]....
        /*006c*/ 	.word	0x00000b30


	//----- nvinfo : EIATTR_CBANK_PARAM_SIZE
	.align		4
.L_23:
        /*0070*/ 	.byte	0x03, 0x19
        /*0072*/ 	.short	0x0020


	//----- nvinfo : EIATTR_PARAM_CBANK
	.align		4
        /*0074*/ 	.byte	0x04, 0x0a
        /*0076*/ 	.short	(.L_25 - .L_24)
	.align		4
.L_24:
        /*0078*/ 	.word	index@(.nv.constant0._Z17matMul_CUDA_floatPfiS_S_)
        /*007c*/ 	.short	0x0380
        /*007e*/ 	.short	0x0020


	//----- nvinfo : EIATTR_SW_WAR
	.align		4
.L_25:
        /*0080*/ 	.byte	0x04, 0x36
        /*0082*/ 	.short	(.L_27 - .L_26)
.L_26:
        /*0084*/ 	.word	0x00000008
.L_27:


//--------------------- .nv.info._Z18matMul_CUDA_doublePdiS_S_ --------------------------
	.section	.nv.info._Z18matMul_CUDA_doublePdiS_S_,"",@"SHT_CUDA_INFO"
	.sectionflags	@""
	.align	4


	//----- nvinfo : EIATTR_CUDA_API_VERSION
	.align		4
        /*0000*/ 	.byte	0x04, 0x37
        /*0002*/ 	.short	(.L_29 - .L_28)
.L_28:
        /*0004*/ 	.word	0x00000082


	//----- nvinfo : EIATTR_KPARAM_INFO
	.align		4
.L_29:
        /*0008*/ 	.byte	0x04, 0x17
        /*000a*/ 	.short	(.L_31 - .L_30)
.L_30:
        /*000c*/ 	.word	0x00000000
        /*0010*/ 	.short	0x0003
        /*0012*/ 	.short	0x0018
        /*0014*/ 	.byte	0x00, 0xf5, 0x21, 0x00


	//----- nvinfo : EIATTR_KPARAM_INFO
	.align		4
.L_31:
        /*0018*/ 	.byte	0x04, 0x17
        /*001a*/ 	.short	(.L_33 - .L_32)
.L_32:
        /*001c*/ 	.word	0x00000000
        /*0020*/ 	.short	0x0002
        /*0022*/ 	.short	0x0010
        /*0024*/ 	.byte	0x00, 0xf5, 0x21, 0x00


	//----- nvinfo : EIATTR_KPARAM_INFO
	.align		4
.L_33:
        /*0028*/ 	.byte	0x04, 0x17
        /*002a*/ 	.short	(.L_35 - .L_34)
.L_34:
        /*002c*/ 	.word	0x00000000
        /*0030*/ 	.short	0x0001
        /*0032*/ 	.short	0x0008
        /*0034*/ 	.byte	0x00, 0xf0, 0x11, 0x00


	//----- nvinfo : EIATTR_KPARAM_INFO
	.align		4
.L_35:
        /*0038*/ 	.byte	0x04, 0x17
        /*003a*/ 	.short	(.L_37 - .L_36)
.L_36:
        /*003c*/ 	.word	0x00000000
        /*0040*/ 	.short	0x0000
        /*0042*/ 	.short	0x0000
        /*0044*/ 	.byte	0x00, 0xf5, 0x21, 0x00


	//----- nvinfo : EIATTR_SPARSE_MMA_MASK
	.align		4
.L_37:
        /*0048*/ 	.byte	0x03, 0x50
        /*004a*/ 	.short	0x0000


	//----- nvinfo : EIATTR_MAXREG_COUNT
	.align		4
        /*004c*/ 	.byte	0x03, 0x1b
        /*004e*/ 	.short	0x00ff


	//----- nvinfo : EIATTR_MERCURY_ISA_VERSION
	.align		4
        /*0050*/ 	.byte	0x03, 0x5f
        /*0052*/ 	.short	0x0101


	//----- nvinfo : EIATTR_VRC_CTA_INIT_COUNT
	.align		4
        /*0054*/ 	.byte	0x02, 0x4a
	.zero		1
	.zero		1


	//----- nvinfo : EIATTR_EXIT_INSTR_OFFSETS
	.align		4
        /*0058*/ 	.byte	0x04, 0x1c
        /*005a*/ 	.short	(.L_39 - .L_38)


	//   ....[0]....
.L_38:
        /*005c*/ 	.word	0x000000a0


	//   ....[1]....
        /*0060*/ 	.word	0x000006c0


	//   ....[2]....
        /*0064*/ 	.word	0x000008e0


	//   ....[3]....
        /*0068*/ 	.word	0x00000a50


	//   ....[4]....
        /*006c*/ 	.word	0x00000b00


	//----- nvinfo : EIATTR_CBANK_PARAM_SIZE
	.align		4
.L_39:
        /*0070*/ 	.byte	0x03, 0x19
        /*0072*/ 	.short	0x0020


	//----- nvinfo : EIATTR_PARAM_CBANK
	.align		4
        /*0074*/ 	.byte	0x04, 0x0a
        /*0076*/ 	.short	(.L_41 - .L_40)
	.align		4
.L_40:
        /*0078*/ 	.word	index@(.nv.constant0._Z18matMul_CUDA_doublePdiS_S_)
        /*007c*/ 	.short	0x0380
        /*007e*/ 	.short	0x0020


	//----- nvinfo : EIATTR_SW_WAR
	.align		4
.L_41:
        /*0080*/ 	.byte	0x04, 0x36
        /*0082*/ 	.short	(.L_43 - .L_42)
.L_42:
        /*0084*/ 	.word	0x00000008
.L_43:


//--------------------- .nv.callgraph             --------------------------
	.section	.nv.callgraph,"",@"SHT_CUDA_CALLGRAPH"
	.align	4
	.sectionentsize	8
	.align		4
        /*0000*/ 	.word	0x00000000
	.align		4
        /*0004*/ 	.word	0xffffffff
	.align		4
        /*0008*/ 	.word	0x00000000
	.align		4
        /*000c*/ 	.word	0xfffffffe
	.align		4
        /*0010*/ 	.word	0x00000000
	.align		4
        /*0014*/ 	.word	0xfffffffd
	.align		4
        /*0018*/ 	.word	0x00000000
	.align		4
        /*001c*/ 	.word	0xfffffffc


//--------------------- .text._Z17matMul_CUDA_floatPfiS_S_ --------------------------
	.section	.text._Z17matMul_CUDA_floatPfiS_S_,"ax",@progbits
	.align	128
        .global         _Z17matMul_CUDA_floatPfiS_S_
        .type           _Z17matMul_CUDA_floatPfiS_S_,@function
        .size           _Z17matMul_CUDA_floatPfiS_S_,(.L_x_10 - _Z17matMul_CUDA_floatPfiS_S_)
        .other          _Z17matMul_CUDA_floatPfiS_S_,@"STO_CUDA_ENTRY STV_DEFAULT"
_Z17matMul_CUDA_floatPfiS_S_:
.text._Z17matMul_CUDA_floatPfiS_S_:
[----:B------:R-:W-:Y:S01]  /*0000*/  LDC R1, c[0x0][0x37c] ;  /* 0x0000df00ff017b82 */ /* 0x000fe20000000800 */
[----:B------:R-:W0:Y:S07]  /*0010*/  S2R R3, SR_TID.X ;  /* 0x0000000000037919 */ /* 0x000e2e0000002100 */
[----:B------:R-:W0:Y:S01]  /*0020*/  S2UR UR5, SR_CTAID.X ;  /* 0x00000000000579c3 */ /* 0x000e220000002500 */
[----:B------:R-:W1:Y:S07]  /*0030*/  LDCU UR18, c[0x0][0x388] ;  /* 0x00007100ff1277ac */ /* 0x000e6e0008000800 */
[----:B------:R-:W0:Y:S01]  /*0040*/  LDC R0, c[0x0][0x360] ;  /* 0x0000d800ff007b82 */ /* 0x000e220000000800 */
[----:B-1----:R-:W-:-:S02]  /*0050*/  UISETP.GE.AND UP0, UPT, UR18, 0x1, UPT ;  /* 0x000000011200788c */ /* 0x002fc4000bf06270 */
[----:B------:R-:W-:-:S04]  /*0060*/  UIMAD UR4, UR18, UR18, URZ ;  /* 0x00000012120472a4 */ /* 0x000fc8000f8e02ff */
[----:B------:R-:W-:Y:S01]  /*0070*/  PLOP3.LUT P0, PT, PT, PT, UP0, 0x80, 0x8 ;  /* 0x000000000008781c */ /* 0x000fe20003f0f008 */
[----:B0-----:R-:W-:-:S05]  /*0080*/  IMAD R0, R0, UR5, R3 ;  /* 0x0000000500007c24 */ /* 0x001fca000f8e0203 */
[----:B------:R-:W-:-:S13]  /*0090*/  ISETP.GE.OR P0, PT, R0, UR4, !P0 ;  /* 0x0000000400007c0c */ /* 0x000fda000c706670 */
[----:B------:R-:W-:Y:S05]  /*00a0*/  @P0 EXIT ;  /* 0x000000000000094d */ /* 0x000fea0003800000 */
[----:B------:R-:W0:Y:S01]  /*00b0*/  LDC.64 R2, c[0x0][0x380] ;  /* 0x0000e000ff027b82 */ /* 0x000e220000000a00 */
[----:B------:R-:W1:Y:S01]  /*00c0*/  LDCU.64 UR16, c[0x0][0x358] ;  /* 0x00006b00ff1077ac */ /* 0x000e620008000a00 */
[----:B0-----:R-:W-:-:S05]  /*00d0*/  IMAD.WIDE R2, R0, 0x4, R2 ;  /* 0x0000000400027825 */ /* 0x001fca00078e0202 */
[----:B-1----:R0:W5:Y:S01]  /*00e0*/  LDG.E R7, desc[UR16][R2.64] ;  /* 0x0000001002077981 */ /* 0x002162000c1e1900 */
[----:B------:R-:W-:Y:S01]  /*00f0*/  IABS R8, UR18 ;  /* 0x0000001200087c13 */ /* 0x000fe20008000000 */
[----:B------:R-:W-:Y:S01]  /*0100*/  UISETP.GE.U32.AND UP0, UPT, UR18, 0x8, UPT ;  /* 0x000000081200788c */ /* 0x000fe2000bf06070 */
[----:B------:R-:W-:Y:S02]  /*0110*/  IABS R10, R0 ;  /* 0x00000000000a7213 */ /* 0x000fe40000000000 */
[----:B------:R-:W1:Y:S01]  /*0120*/  I2F.RP R6, R8 ;  /* 0x0000000800067306 */ /* 0x000e620000209400 */
[----:B------:R-:W-:-:S07]  /*0130*/  ISETP.GE.AND P2, PT, R0, RZ, PT ;  /* 0x000000ff0000720c */ /* 0x000fce0003f46270 */
[----:B-1----:R-:W1:Y:S02]  /*0140*/  MUFU.RCP R6, R6 ;  /* 0x0000000600067308 */ /* 0x002e640000001000 */
[----:B-1----:R-:W-:-:S06]  /*0150*/  IADD3 R4, PT, PT, R6, 0xffffffe, RZ ;  /* 0x0ffffffe06047810 */ /* 0x002fcc0007ffe0ff */
[----:B------:R1:W2:Y:S02]  /*0160*/  F2I.FTZ.U32.TRUNC.NTZ R5, R4 ;  /* 0x0000000400057305 */ /* 0x0002a4000021f000 */
[----:B-1----:R-:W-:Y:S01]  /*0170*/  HFMA2 R4, -RZ, RZ, 0, 0 ;  /* 0x00000000ff047431 */ /* 0x002fe200000001ff */
[----:B--2---:R-:W-:-:S05]  /*0180*/  IADD3 R9, PT, PT, RZ, -R5, RZ ;  /* 0x80000005ff097210 */ /* 0x004fca0007ffe0ff */
[----:B------:R-:W-:-:S04]  /*0190*/  IMAD R9, R9, R8, RZ ;  /* 0x0000000809097224 */ /* 0x000fc800078e02ff */
[----:B------:R-:W-:Y:S01]  /*01a0*/  IMAD.HI.U32 R5, R5, R9, R4 ;  /* 0x0000000905057227 */ /* 0x000fe200078e0004 */
[----:B------:R-:W-:-:S05]  /*01b0*/  MOV R9, R10 ;  /* 0x0000000a00097202 */ /* 0x000fca0000000f00 */
[----:B------:R-:W-:-:S05]  /*01c0*/  IMAD.HI.U32 R5, R5, R9, RZ ;  /* 0x0000000905057227 */ /* 0x000fca00078e00ff */
[----:B------:R-:W-:-:S05]  /*01d0*/  IADD3 R5, PT, PT, -R5, RZ, RZ ;  /* 0x000000ff05057210 */ /* 0x000fca0007ffe1ff */
[----:B------:R-:W-:-:S05]  /*01e0*/  IMAD R5, R8, R5, R9 ;  /* 0x0000000508057224 */ /* 0x000fca00078e0209 */
[----:B------:R-:W-:-:S13]  /*01f0*/  ISETP.GT.U32.AND P0, PT, R8, R5, PT ;  /* 0x000000050800720c */ /* 0x000fda0003f04070 */
[----:B------:R-:W-:Y:S02]  /*0200*/  @!P0 IADD3 R5, PT, PT, R5, -R8, RZ ;  /* 0x8000000805058210 */ /* 0x000fe40007ffe0ff */
[----:B------:R-:W-:Y:S02]  /*0210*/  ISETP.NE.AND P0, PT, RZ, UR18, PT ;  /* 0x00000012ff007c0c */ /* 0x000fe4000bf05270 */
[----:B------:R-:W-:-:S13]  /*0220*/  ISETP.GT.U32.AND P1, PT, R8, R5, PT ;  /* 0x000000050800720c */ /* 0x000fda0003f24070 */
[----:B------:R-:W-:-:S04]  /*0230*/  @!P1 IADD3 R5, PT, PT, R5, -R8, RZ ;  /* 0x8000000805059210 */ /* 0x000fc80007ffe0ff */
[----:B------:R-:W-:Y:S02]  /*0240*/  @!P2 IADD3 R5, PT, PT, -R5, RZ, RZ ;  /* 0x000000ff0505a210 */ /* 0x000fe40007ffe1ff */
[----:B------:R-:W-:Y:S01]  /*0250*/  @!P0 LOP3.LUT R5, RZ, UR18, RZ, 0x33, !PT ;  /* 0x00000012ff058c12 */ /* 0x000fe2000f8e33ff */
[----:B0-----:R-:W-:Y:S06]  /*0260*/  BRA.U !UP0, `(.L_x_0) ;  /* 0x0000000508187547 */ /* 0x001fec000b800000 */
[----:B------:R-:W0:Y:S01]  /*0270*/  LDCU.64 UR20, c[0x0][0x398] ;  /* 0x00007300ff1477ac */ /* 0x000e220008000a00 */
[-C--:B------:R-:W-:Y:S02]  /*0280*/  IADD3 R6, PT, PT, R0, -R5.reuse, RZ ;  /* 0x8000000500067210 */ /* 0x080fe40007ffe0ff */
[----:B------:R-:W-:Y:S01]  /*0290*/  MOV R4, R5 ;  /* 0x0000000500047202 */ /* 0x000fe20000000f00 */
[----:B------:R-:W-:-:S04]  /*02a0*/  ULOP3.LUT UR4, UR18, 0x7ffffff8, URZ, 0xc0, !UPT ;  /* 0x7ffffff812047892 */ /* 0x000fc8000f8ec0ff */
[----:B------:R-:W-:Y:S02]  /*02b0*/  UIADD3 UR4, UPT, UPT, -UR4, URZ, URZ ;  /* 0x000000ff04047290 */ /* 0x000fe4000fffe1ff */
[----:B0-----:R-:W-:Y:S02]  /*02c0*/  UIMAD.WIDE.U32 UR6, UR18, 0xc, UR20 ;  /* 0x0000000c120678a5 */ /* 0x001fe4000f8e0014 */
[----:B------:R-:W-:Y:S02]  /*02d0*/  UIMAD.WIDE.U32 UR8, UR18, 0x10, UR20 ;  /* 0x00000010120878a5 */ /* 0x000fe4000f8e0014 */
[----:B------:R-:W-:Y:S02]  /*02e0*/  UIMAD.WIDE.U32 UR10, UR18, 0x14, UR20 ;  /* 0x00000014120a78a5 */ /* 0x000fe4000f8e0014 */
[----:B------:R-:W-:Y:S02]  /*02f0*/  UIMAD.WIDE.U32 UR12, UR18, 0x18, UR20 ;  /* 0x00000018120c78a5 */ /* 0x000fe4000f8e0014 */
[----:B------:R-:W-:-:S12]  /*0300*/  UIMAD.WIDE.U32 UR14, UR18, 0x1c, UR20 ;  /* 0x0000001c120e78a5 */ /* 0x000fd8000f8e0014 */
.L_x_1:
[----:B------:R-:W0:Y:S01]  /*0310*/  LDC.64 R8, c[0x0][0x390] ;  /* 0x0000e400ff087b82 */ /* 0x000e220000000a00 */
[----:B------:R-:W-:-:S05]  /*0320*/  HFMA2 R11, -RZ, RZ, 0, 2.384185791015625e-07 ;  /* 0x00000004ff0b7431 */ /* 0x000fca00000001ff */
[----:B------:R-:W-:-:S05]  /*0330*/  IMAD.WIDE R10, R4, R11, UR20 ;  /* 0x00000014040a7e25 */ /* 0x000fca000f8e020b */
[----:B------:R-:W2:Y:S01]  /*0340*/  LDG.E R13, desc[UR16][R10.64] ;  /* 0x000000100a0d7981 */ /* 0x000ea2000c1e1900 */
[----:B0-----:R-:W-:-:S05]  /*0350*/  IMAD.WIDE R8, R6, 0x4, R8 ;  /* 0x0000000406087825 */ /* 0x001fca00078e0208 */
[----:B------:R-:W2:Y:S01]  /*0360*/  LDG.E R12, desc[UR16][R8.64] ;  /* 0x00000010080c7981 */ /* 0x000ea2000c1e1900 */
[----:B------:R-:W-:Y:S01]  /*0370*/  MOV R15, UR18 ;  /* 0x00000012000f7c02 */ /* 0x000fe20008000f00 */
[----:B------:R-:W-:Y:S01]  /*0380*/  UIMAD.WIDE.U32 UR22, UR18, 0x8, UR20 ;  /* 0x00000008121678a5 */ /* 0x000fe2000f8e0014 */
[----:B-12--5:R-:W-:-:S03]  /*0390*/  FFMA R7, R12, R13, R7 ;  /* 0x0000000d0c077223 */ /* 0x026fc60000000007 */
[----:B------:R-:W-:Y:S02]  /*03a0*/  IMAD.WIDE.U32 R12, R15, 0x4, R10 ;  /* 0x000000040f0c7825 */ /* 0x000fe400078e000a */
[----:B------:R0:W-:Y:S04]  /*03b0*/  STG.E desc[UR16][R2.64], R7 ;  /* 0x0000000702007986 */ /* 0x0001e8000c101910 */
[----:B------:R-:W2:Y:S04]  /*03c0*/  LDG.E R12, desc[UR16][R12.64] ;  /* 0x000000100c0c7981 */ /* 0x000ea8000c1e1900 */
[----:B------:R-:W2:Y:S01]  /*03d0*/  LDG.E R16, desc[UR16][R8.64+0x4] ;  /* 0x0000041008107981 */ /* 0x000ea2000c1e1900 */
[----:B------:R-:W-:-:S02]  /*03e0*/  MOV R14, UR22 ;  /* 0x00000016000e7c02 */ /* 0x000fc40008000f00 */
[----:B------:R-:W-:-:S03]  /*03f0*/  MOV R15, UR23 ;  /* 0x00000017000f7c02 */ /* 0x000fc60008000f00 */
[----:B------:R-:W-:-:S04]  /*0400*/  IMAD.WIDE R10, R4, 0x4, R14 ;  /* 0x00000004040a7825 */ /* 0x000fc800078e020e */
[----:B--2---:R-:W-:-:S05]  /*0410*/  FFMA R17, R16, R12, R7 ;  /* 0x0000000c10117223 */ /* 0x004fca0000000007 */
[----:B------:R1:W-:Y:S04]  /*0420*/  STG.E desc[UR16][R2.64], R17 ;  /* 0x0000001102007986 */ /* 0x0003e8000c101910 */
[----:B------:R-:W0:Y:S04]  /*0430*/  LDG.E R10, desc[UR16][R10.64] ;  /* 0x000000100a0a7981 */ /* 0x000e28000c1e1900 */
[----:B------:R-:W0:Y:S01]  /*0440*/  LDG.E R14, desc[UR16][R8.64+0x8] ;  /* 0x00000810080e7981 */ /* 0x000e22000c1e1900 */
[----:B------:R-:W-:Y:S01]  /*0450*/  MOV R15, 0x4 ;  /* 0x00000004000f7802 */ /* 0x000fe20000000f00 */
[----:B------:R-:W-:-:S02]  /*0460*/  HFMA2 R13, -RZ, RZ, 0, 2.384185791015625e-07 ;  /* 0x00000004ff0d7431 */ /* 0x000fc400000001ff */
[----:B0-----:R-:W-:Y:S02]  /*0470*/  FFMA R7, R14, R10, R17 ;  /* 0x0000000a0e077223 */ /* 0x001fe40000000011 */
[----:B------:R-:W-:-:S03]  /*0480*/  IMAD.WIDE R14, R4, R15, UR6 ;  /* 0x00000006040e7e25 */ /* 0x000fc6000f8e020f */
[----:B------:R-:W-:Y:S04]  /*0490*/  STG.E desc[UR16][R2.64], R7 ;  /* 0x0000000702007986 */ /* 0x000fe8000c101910 */
[----:B------:R-:W2:Y:S04]  /*04a0*/  LDG.E R14, desc[UR16][R14.64] ;  /* 0x000000100e0e7981 */ /* 0x000ea8000c1e1900 */
[----:B------:R-:W2:Y:S02]  /*04b0*/  LDG.E R12, desc[UR16][R8.64+0xc] ;  /* 0x00000c10080c7981 */ /* 0x000ea4000c1e1900 */
[----:B--2---:R-:W-:Y:S01]  /*04c0*/  FFMA R19, R12, R14, R7 ;  /* 0x0000000e0c137223 */ /* 0x004fe20000000007 */
[----:B------:R-:W-:-:S04]  /*04d0*/  IMAD.WIDE R12, R4, R13, UR8 ;  /* 0x00000008040c7e25 */ /* 0x000fc8000f8e020d */
[----:B------:R0:W-:Y:S04]  /*04e0*/  STG.E desc[UR16][R2.64], R19 ;  /* 0x0000001302007986 */ /* 0x0001e8000c101910 */
[----:B------:R-:W1:Y:S04]  /*04f0*/  LDG.E R12, desc[UR16][R12.64] ;  /* 0x000000100c0c7981 */ /* 0x000e68000c1e1900 */
[----:B------:R-:W1:Y:S01]  /*0500*/  LDG.E R10, desc[UR16][R8.64+0x10] ;  /* 0x00001010080a7981 */ /* 0x000e62000c1e1900 */
[----:B------:R-:W-:Y:S01]  /*0510*/  MOV R11, 0x4 ;  /* 0x00000004000b7802 */ /* 0x000fe20000000f00 */
[----:B------:R-:W-:-:S02]  /*0520*/  HFMA2 R15, -RZ, RZ, 0, 2.384185791015625e-07 ;  /* 0x00000004ff0f7431 */ /* 0x000fc400000001ff */
[----:B-1----:R-:W-:Y:S02]  /*0530*/  FFMA R17, R10, R12, R19 ;  /* 0x0000000c0a117223 */ /* 0x002fe40000000013 */
[----:B------:R-:W-:-:S03]  /*0540*/  IMAD.WIDE R10, R4, R11, UR10 ;  /* 0x0000000a040a7e25 */ /* 0x000fc6000f8e020b */
[----:B------:R1:W-:Y:S04]  /*0550*/  STG.E desc[UR16][R2.64], R17 ;  /* 0x0000001102007986 */ /* 0x0003e8000c101910 */
[----:B------:R-:W2:Y:S04]  /*0560*/  LDG.E R10, desc[UR16][R10.64] ;  /* 0x000000100a0a7981 */ /* 0x000ea8000c1e1900 */
[----:B------:R-:W2:Y:S02]  /*0570*/  LDG.E R14, desc[UR16][R8.64+0x14] ;  /* 0x00001410080e7981 */ /* 0x000ea4000c1e1900 */
[----:B--2---:R-:W-:Y:S01]  /*0580*/  FFMA R21, R14, R10, R17 ;  /* 0x0000000a0e157223 */ /* 0x004fe20000000011 */
[----:B------:R-:W-:-:S04]  /*0590*/  IMAD.WIDE R14, R4, R15, UR12 ;  /* 0x0000000c040e7e25 */ /* 0x000fc8000f8e020f */
[----:B------:R1:W-:Y:S04]  /*05a0*/  STG.E desc[UR16][R2.64], R21 ;  /* 0x0000001502007986 */ /* 0x0003e8000c101910 */
[----:B------:R-:W0:Y:S04]  /*05b0*/  LDG.E R14, desc[UR16][R14.64] ;  /* 0x000000100e0e7981 */ /* 0x000e28000c1e1900 */
[----:B------:R-:W0:Y:S01]  /*05c0*/  LDG.E R12, desc[UR16][R8.64+0x18] ;  /* 0x00001810080c7981 */ /* 0x000e22000c1e1900 */
[----:B------:R-:W-:Y:S01]  /*05d0*/  MOV R13, 0x4 ;  /* 0x00000004000d7802 */ /* 0x000fe20000000f00 */
[----:B0-----:R-:W-:-:S04]  /*05e0*/  FFMA R19, R12, R14, R21 ;  /* 0x0000000e0c137223 */ /* 0x001fc80000000015 */
[----:B------:R-:W-:Y:S01]  /*05f0*/  IMAD.WIDE R12, R4, R13, UR14 ;  /* 0x0000000e040c7e25 */ /* 0x000fe2000f8e020d */
[----:B------:R1:W-:Y:S04]  /*0600*/  STG.E desc[UR16][R2.64], R19 ;  /* 0x0000001302007986 */ /* 0x0003e8000c101910 */
[----:B------:R-:W2:Y:S04]  /*0610*/  LDG.E R10, desc[UR16][R8.64+0x1c] ;  /* 0x00001c10080a7981 */ /* 0x000ea8000c1e1900 */
[----:B------:R-:W2:Y:S01]  /*0620*/  LDG.E R12, desc[UR16][R12.64] ;  /* 0x000000100c0c7981 */ /* 0x000ea2000c1e1900 */
[----:B------:R-:W-:-:S04]  /*0630*/  UIADD3 UR4, UPT, UPT, UR4, 0x8, URZ ;  /* 0x0000000804047890 */ /* 0x000fc8000fffe0ff */
[----:B------:R-:W-:Y:S01]  /*0640*/  UISETP.NE.AND UP0, UPT, UR4, URZ, UPT ;  /* 0x000000ff0400728c */ /* 0x000fe2000bf05270 */
[----:B------:R-:W-:Y:S02]  /*0650*/  MOV R11, UR18 ;  /* 0x00000012000b7c02 */ /* 0x000fe40008000f00 */
[----:B------:R-:W-:Y:S02]  /*0660*/  IADD3 R6, PT, PT, R6, 0x8, RZ ;  /* 0x0000000806067810 */ /* 0x000fe40007ffe0ff */
[----:B------:R-:W-:Y:S01]  /*0670*/  LEA R4, R11, R4, 0x3 ;  /* 0x000000040b047211 */ /* 0x000fe200078e18ff */
[----:B--2---:R-:W-:-:S05]  /*0680*/  FFMA R7, R10, R12, R19 ;  /* 0x0000000c0a077223 */ /* 0x004fca0000000013 */
[----:B------:R1:W-:Y:S01]  /*0690*/  STG.E desc[UR16][R2.64], R7 ;  /* 0x0000000702007986 */ /* 0x0003e2000c101910 */
[----:B------:R-:W-:Y:S05]  /*06a0*/  BRA.U UP0, `(.L_x_1) ;  /* 0xfffffffd00187547 */ /* 0x000fea000b83ffff */
[----:B------:R-:W-:-:S06]  /*06b0*/  ULOP3.LUT UR4, UR18, 0x7ffffff8, URZ, 0xc0, !UPT ;  /* 0x7ffffff812047892 */ /* 0x000fcc000f8ec0ff */
[----:B------:R-:W-:-:S07]  /*06c0*/  MOV R4, UR4 ;  /* 0x0000000400047c02 */ /* 0x000fce0008000f00 */
.L_x_0:
[----:B------:R-:W-:-:S06]  /*06d0*/  ULOP3.LUT UR4, UR18, 0x7, URZ, 0xc0, !UPT ;  /* 0x0000000712047892 */ /* 0x000fcc000f8ec0ff */
[----:B------:R-:W-:-:S13]  /*06e0*/  ISETP.NE.AND P0, PT, RZ, UR4, PT ;  /* 0x00000004ff007c0c */ /* 0x000fda000bf05270 */
[----:B------:R-:W-:Y:S05]  /*06f0*/  @!P0 EXIT ;  /* 0x000000000000894d */ /* 0x000fea0003800000 */
[----:B------:R-:W-:Y:S02]  /*0700*/  UISETP.GE.U32.AND UP0, UPT, UR4, 0x4, UPT ;  /* 0x000000040400788c */ /* 0x000fe4000bf06070 */
[----:B------:R-:W-:-:S07]  /*0710*/  ULOP3.LUT UR4, UR18, 0x3, URZ, 0xc0, !UPT ;  /* 0x0000000312047892 */ /* 0x000fce000f8ec0ff */
[----:B------:R-:W-:Y:S05]  /*0720*/  BRA.U !UP0, `(.L_x_2) ;  /* 0x0000000108747547 */ /* 0x000fea000b800000 */
[----:B------:R-:W0:Y:S01]  /*0730*/  LDC.64 R8, c[0x0][0x390] ;  /* 0x0000e400ff087b82 */ /* 0x000e220000000a00 */
[----:B------:R-:W-:Y:S01]  /*0740*/  IADD3 R13, PT, PT, -R5, R4, R0 ;  /* 0x00000004050d7210 */ /* 0x000fe20007ffe100 */
[----:B------:R-:W-:-:S06]  /*0750*/  IMAD R15, R4, UR18, R5 ;  /* 0x00000012040f7c24 */ /* 0x000fcc000f8e0205 */
[----:B------:R-:W2:Y:S01]  /*0760*/  LDC.64 R10, c[0x0][0x398] ;  /* 0x0000e600ff0a7b82 */ /* 0x000ea20000000a00 */
[----:B0-----:R-:W-:-:S05]  /*0770*/  IMAD.WIDE R8, R13, 0x4, R8 ;  /* 0x000000040d087825 */ /* 0x001fca00078e0208 */
[----:B------:R-:W3:Y:S01]  /*0780*/  LDG.E R6, desc[UR16][R8.64] ;  /* 0x0000001008067981 */ /* 0x000ee2000c1e1900 */
[----:B--2---:R-:W-:-:S05]  /*0790*/  IMAD.WIDE R10, R15, 0x4, R10 ;  /* 0x000000040f0a7825 */ /* 0x004fca00078e020a */
[----:B------:R-:W3:Y:S01]  /*07a0*/  LDG.E R12, desc[UR16][R10.64] ;  /* 0x000000100a0c7981 */ /* 0x000ee2000c1e1900 */
[----:B------:R-:W-:Y:S01]  /*07b0*/  MOV R13, UR18 ;  /* 0x00000012000d7c02 */ /* 0x000fe20008000f00 */
[----:B---3-5:R-:W-:-:S04]  /*07c0*/  FFMA R15, R6, R12, R7 ;  /* 0x0000000c060f7223 */ /* 0x028fc80000000007 */
[----:B-1----:R-:W-:Y:S01]  /*07d0*/  IMAD.WIDE.U32 R6, R13, 0x4, R10 ;  /* 0x000000040d067825 */ /* 0x002fe200078e000a */
[----:B------:R0:W-:Y:S04]  /*07e0*/  STG.E desc[UR16][R2.64], R15 ;  /* 0x0000000f02007986 */ /* 0x0001e8000c101910 */
[----:B------:R-:W2:Y:S04]  /*07f0*/  LDG.E R12, desc[UR16][R8.64+0x4] ;  /* 0x00000410080c7981 */ /* 0x000ea8000c1e1900 */
[----:B------:R-:W2:Y:S01]  /*0800*/  LDG.E R13, desc[UR16][R6.64] ;  /* 0x00000010060d7981 */ /* 0x000ea2000c1e1900 */
[----:B------:R-:W-:Y:S01]  /*0810*/  MOV R19, UR18 ;  /* 0x0000001200137c02 */ /* 0x000fe20008000f00 */
[----:B--2---:R-:W-:-:S04]  /*0820*/  FFMA R17, R12, R13, R15 ;  /* 0x0000000d0c117223 */ /* 0x004fc8000000000f */
[----:B------:R-:W-:Y:S01]  /*0830*/  IMAD.WIDE.U32 R12, R19, 0x4, R6 ;  /* 0x00000004130c7825 */ /* 0x000fe200078e0006 */
        /* <DEDUP_REMOVED lines=9> */
[----:B------:R-:W-:Y:S01]  /*08d0*/  IADD3 R4, PT, PT, R4, 0x4, RZ ;  /* 0x0000000404047810 */ /* 0x000fe20007ffe0ff */
[----:B--2---:R-:W-:-:S05]  /*08e0*/  FFMA R7, R6, R10, R19 ;  /* 0x0000000a06077223 */ /* 0x004fca0000000013 */
[----:B------:R0:W-:Y:S02]  /*08f0*/  STG.E desc[UR16][R2.64], R7 ;  /* 0x0000000702007986 */ /* 0x0001e4000c101910 */
.L_x_2:
[----:B------:R-:W-:-:S13]  /*0900*/  ISETP.NE.AND P0, PT, RZ, UR4, PT ;  /* 0x00000004ff007c0c */ /* 0x000fda000bf05270 */
[----:B------:R-:W-:Y:S05]  /*0910*/  @!P0 EXIT ;  /* 0x000000000000894d */ /* 0x000fea0003800000 */
[----:B------:R-:W-:-:S09]  /*0920*/  UISETP.NE.AND UP0, UPT, UR4, 0x1, UPT ;  /* 0x000000010400788c */ /* 0x000fd2000bf05270 */
[----:B------:R-:W-:Y:S05]  /*0930*/  BRA.U !UP0, `(.L_x_3) ;  /* 0x0000000108447547 */ /* 0x000fea000b800000 */
[----:B------:R-:W2:Y:S01]  /*0940*/  LDC.64 R8, c[0x0][0x390] ;  /* 0x0000e400ff087b82 */ /* 0x000ea20000000a00 */
[----:B------:R-:W-:Y:S01]  /*0950*/  IADD3 R13, PT, PT, -R5, R4, R0 ;  /* 0x00000004050d7210 */ /* 0x000fe20007ffe100 */
[----:B0-----:R-:W-:-:S06]  /*0960*/  IMAD R15, R4, UR18, R5 ;  /* 0x00000012040f7c24 */ /* 0x001fcc000f8e0205 */
[----:B------:R-:W0:Y:S01]  /*0970*/  LDC.64 R10, c[0x0][0x398] ;  /* 0x0000e600ff0a7b82 */ /* 0x000e220000000a00 */
[----:B--2---:R-:W-:-:S05]  /*0980*/  IMAD.WIDE R8, R13, 0x4, R8 ;  /* 0x000000040d087825 */ /* 0x004fca00078e0208 */
[----:B------:R-:W2:Y:S01]  /*0990*/  LDG.E R6, desc[UR16][R8.64] ;  /* 0x0000001008067981 */ /* 0x000ea2000c1e1900 */
[----:B0-----:R-:W-:-:S05]  /*09a0*/  IMAD.WIDE R10, R15, 0x4, R10 ;  /* 0x000000040f0a7825 */ /* 0x001fca00078e020a */
[----:B------:R-:W2:Y:S01]  /*09b0*/  LDG.E R12, desc[UR16][R10.64] ;  /* 0x000000100a0c7981 */ /* 0x000ea2000c1e1900 */
[----:B------:R-:W-:Y:S01]  /*09c0*/  MOV R13, UR18 ;  /* 0x00000012000d7c02 */ /* 0x000fe20008000f00 */
[----:B--2--5:R-:W-:-:S04]  /*09d0*/  FFMA R15, R6, R12, R7 ;  /* 0x0000000c060f7223 */ /* 0x024fc80000000007 */
[----:B------:R-:W-:Y:S01]  /*09e0*/  IMAD.WIDE.U32 R12, R13, 0x4, R10 ;  /* 0x000000040d0c7825 */ /* 0x000fe200078e000a */
[----:B------:R2:W-:Y:S04]  /*09f0*/  STG.E desc[UR16][R2.64], R15 ;  /* 0x0000000f02007986 */ /* 0x0005e8000c101910 */
[----:B------:R-:W1:Y:S04]  /*0a00*/  LDG.E R6, desc[UR16][R8.64+0x4] ;  /* 0x0000041008067981 */ /* 0x000e68000c1e1900 */
[----:B------:R-:W1:Y:S01]  /*0a10*/  LDG.E R12, desc[UR16][R12.64] ;  /* 0x000000100c0c7981 */ /* 0x000e62000c1e1900 */
[----:B------:R-:W-:Y:S01]  /*0a20*/  IADD3 R4, PT, PT, R4, 0x2, RZ ;  /* 0x0000000204047810 */ /* 0x000fe20007ffe0ff */
[----:B-1----:R-:W-:-:S05]  /*0a30*/  FFMA R7, R6, R12, R15 ;  /* 0x0000000c06077223 */ /* 0x002fca000000000f */
[----:B------:R2:W-:Y:S02]  /*0a40*/  STG.E desc[UR16][R2.64], R7 ;  /* 0x0000000702007986 */ /* 0x0005e4000c101910 */
.L_x_3:
[----:B------:R-:W-:-:S04]  /*0a50*/  ULOP3.LUT UR4, UR18, 0x1, URZ, 0xc0, !UPT ;  /* 0x0000000112047892 */ /* 0x000fc8000f8ec0ff */
[----:B------:R-:W-:-:S06]  /*0a60*/  UISETP.NE.U32.AND UP0, UPT, UR4, 0x1, UPT ;  /* 0x000000010400788c */ /* 0x000fcc000bf05070 */
[----:B------:R-:W-:-:S13]  /*0a70*/  PLOP3.LUT P0, PT, PT, PT, UP0, 0x80, 0x8 ;  /* 0x000000000008781c */ /* 0x000fda0003f0f008 */
[----:B------:R-:W-:Y:S05]  /*0a80*/  @P0 EXIT ;  /* 0x000000000000094d */ /* 0x000fea0003800000 */
[----:B------:R-:W3:Y:S01]  /*0a90*/  LDC.64 R8, c[0x0][0x390] ;  /* 0x0000e400ff087b82 */ /* 0x000ee20000000a00 */
[----:B------:R-:W-:Y:S01]  /*0aa0*/  IADD3 R13, PT, PT, -R5, R4, R0 ;  /* 0x00000004050d7210 */ /* 0x000fe20007ffe100 */
[----:B0-2---:R-:W-:-:S06]  /*0ab0*/  IMAD R15, R4, UR18, R5 ;  /* 0x00000012040f7c24 */ /* 0x005fcc000f8e0205 */
[----:B------:R-:W0:Y:S01]  /*0ac0*/  LDC.64 R10, c[0x0][0x398] ;  /* 0x0000e600ff0a7b82 */ /* 0x000e220000000a00 */
[----:B---3--:R-:W-:-:S06]  /*0ad0*/  IMAD.WIDE R4, R13, 0x4, R8 ;  /* 0x000000040d047825 */ /* 0x008fcc00078e0208 */
[----:B------:R-:W1:Y:S01]  /*0ae0*/  LDG.E R4, desc[UR16][R4.64] ;  /* 0x0000001004047981 */ /* 0x000e62000c1e1900 */
[----:B0-----:R-:W-:-:S06]  /*0af0*/  IMAD.WIDE R8, R15, 0x4, R10 ;  /* 0x000000040f087825 */ /* 0x001fcc00078e020a */
[----:B------:R-:W1:Y:S02]  /*0b00*/  LDG.E R8, desc[UR16][R8.64] ;  /* 0x0000001008087981 */ /* 0x000e64000c1e1900 */
[----:B-1---5:R-:W-:-:S05]  /*0b10*/  FFMA R7, R4, R8, R7 ;  /* 0x0000000804077223 */ /* 0x022fca0000000007 */
[----:B------:R-:W-:Y:S01]  /*0b20*/  STG.E desc[UR16][R2.64], R7 ;  /* 0x0000000702007986 */ /* 0x000fe2000c101910 */
[----:B------:R-:W-:Y:S05]  /*0b30*/  EXIT ;  /* 0x000000000000794d */ /* 0x000fea0003800000 */
.L_x_4:
[----:B------:R-:W-:-:S00]  /*0b40*/  BRA `(.L_x_4) ;  /* 0xfffffffc00fc7947 */ /* 0x000fc0000383ffff */
[----:B------:R-:W-:-:S00]  /*0b50*/  NOP ;  /* 0x0000000000007918 */ /* 0x000fc00000000000 */
        /* <DEDUP_REMOVED lines=10> */
.L_x_10:


//--------------------- .text._Z18matMul_CUDA_doublePdiS_S_ --------------------------
	.section	.text._Z18matMul_CUDA_doublePdiS_S_,"ax",@progbits
	.align	128
        .global         _Z18matMul_CUDA_doublePdiS_S_
        .type           _Z18matMul_CUDA_doublePdiS_S_,@function
        .size           _Z18matMul_CUDA_doublePdiS_S_,(.L_x_11 - _Z18matMul_CUDA_doublePdiS_S_)
        .other          _Z18matMul_CUDA_doublePdiS_S_,@"STO_CUDA_ENTRY STV_DEFAULT"
_Z18matMul_CUDA_doublePdiS_S_:
.text._Z18matMul_CUDA_doublePdiS_S_:
        /* <DEDUP_REMOVED lines=14> */
[----:B-1----:R0:W5:Y:S01]  /*00e0*/  LDG.E.64 R12, desc[UR14][R2.64] ;  /* 0x0000000e020c7981 */ /* 0x002162000c1e1b00 */
[----:B------:R-:W-:Y:S01]  /*00f0*/  IABS R8, UR16 ;  /* 0x0000001000087c13 */ /* 0x000fe20008000000 */
[----:B------:R-:W-:Y:S01]  /*0100*/  UISETP.GE.U32.AND UP0, UPT, UR16, 0x8, UPT ;  /* 0x000000081000788c */ /* 0x000fe2000bf06070 */
[----:B------:R-:W-:Y:S02]  /*0110*/  IABS R9, R0 ;  /* 0x0000000000097213 */ /* 0x000fe40000000000 */
[----:B------:R-:W1:Y:S01]  /*0120*/  I2F.RP R6, R8 ;  /* 0x0000000800067306 */ /* 0x000e620000209400 */
[----:B------:R-:W-:-:S07]  /*0130*/  ISETP.GE.AND P2, PT, R0, RZ, PT ;  /* 0x000000ff0000720c */ /* 0x000fce0003f46270 */
[----:B-1----:R-:W1:Y:S02]  /*0140*/  MUFU.RCP R6, R6 ;  /* 0x0000000600067308 */ /* 0x002e640000001000 */
[----:B-1----:R-:W-:Y:S01]  /*0150*/  IADD3 R4, PT, PT, R6, 0xffffffe, RZ ;  /* 0x0ffffffe06047810 */ /* 0x002fe20007ffe0ff */
[----:B------:R-:W-:-:S05]  /*0160*/  IMAD.MOV.U32 R6, RZ, RZ, RZ ;  /* 0x000000ffff067224 */ /* 0x000fca00078e00ff */
[----:B------:R1:W2:Y:S02]  /*0170*/  F2I.FTZ.U32.TRUNC.NTZ R5, R4 ;  /* 0x0000000400057305 */ /* 0x0002a4000021f000 */
[----:B-1----:R-:W-:Y:S01]  /*0180*/  IMAD.MOV.U32 R4, RZ, RZ, RZ ;  /* 0x000000ffff047224 */ /* 0x002fe200078e00ff */
        /* <DEDUP_REMOVED lines=8> */
[----:B------:R-:W-:Y:S01]  /*0210*/  @!P0 IMAD.IADD R7, R7, 0x1, -R8 ;  /* 0x0000000107078824 */ /* 0x000fe200078e0a08 */
[----:B------:R-:W-:-:S04]  /*0220*/  ISETP.NE.AND P0, PT, RZ, UR16, PT ;  /* 0x00000010ff007c0c */ /* 0x000fc8000bf05270 */
        /* <DEDUP_REMOVED lines=13> */
[----:B------:R-:W-:-:S12]  /*0300*/  UIMAD.WIDE.U32 UR12, UR16, 0x38, UR18 ;  /* 0x00000038100c78a5 */ /* 0x000fd8000f8e0012 */
.L_x_6:
[----:B------:R-:W0:Y:S01]  /*0310*/  LDC.64 R4, c[0x0][0x390] ;  /* 0x0000e400ff047b82 */ /* 0x000e220000000a00 */
[----:B------:R-:W-:-:S04]  /*0320*/  IMAD.MOV.U32 R11, RZ, RZ, 0x8 ;  /* 0x00000008ff0b7424 */ /* 0x000fc800078e00ff */
[----:B------:R-:W-:-:S05]  /*0330*/  IMAD.WIDE R10, R6, R11, UR18 ;  /* 0x00000012060a7e25 */ /* 0x000fca000f8e020b */
[----:B-1----:R-:W2:Y:S01]  /*0340*/  LDG.E.64 R16, desc[UR14][R10.64] ;  /* 0x0000000e0a107981 */ /* 0x002ea2000c1e1b00 */
[----:B0-----:R-:W-:-:S05]  /*0350*/  IMAD.WIDE R4, R8, 0x8, R4 ;  /* 0x0000000808047825 */ /* 0x001fca00078e0204 */
[----:B------:R-:W2:Y:S01]  /*0360*/  LDG.E.64 R14, desc[UR14][R4.64] ;  /* 0x0000000e040e7981 */ /* 0x000ea2000c1e1b00 */
[----:B------:R-:W-:Y:S01]  /*0370*/  MOV R9, UR16 ;  /* 0x0000001000097c02 */ /* 0x000fe20008000f00 */
[----:B--2--5:R-:W-:-:S04]  /*0380*/  DFMA R16, R14, R16, R12 ;  /* 0x000000100e10722b */ /* 0x024fc8000000000c */
[----:B------:R-:W-:-:S03]  /*0390*/  IMAD.WIDE.U32 R12, R9, 0x8, R10 ;  /* 0x00000008090c7825 */ /* 0x000fc600078e000a */
[----:B------:R0:W-:Y:S04]  /*03a0*/  STG.E.64 desc[UR14][R2.64], R16 ;  /* 0x0000001002007986 */ /* 0x0001e8000c101b0e */
[----:B------:R-:W2:Y:S04]  /*03b0*/  LDG.E.64 R12, desc[UR14][R12.64] ;  /* 0x0000000e0c0c7981 */ /* 0x000ea8000c1e1b00 */
[----:B------:R-:W2:Y:S01]  /*03c0*/  LDG.E.64 R14, desc[UR14][R4.64+0x8] ;  /* 0x0000080e040e7981 */ /* 0x000ea2000c1e1b00 */
[----:B------:R-:W-:-:S06]  /*03d0*/  UIMAD.WIDE.U32 UR20, UR16, 0x10, UR18 ;  /* 0x00000010101478a5 */ /* 0x000fcc000f8e0012 */
[----:B------:R-:W-:Y:S02]  /*03e0*/  MOV R20, UR20 ;  /* 0x0000001400147c02 */ /* 0x000fe40008000f00 */
[----:B------:R-:W-:Y:S01]  /*03f0*/  MOV R21, UR21 ;  /* 0x0000001500157c02 */ /* 0x000fe20008000f00 */
[----:B--2---:R-:W-:Y:S02]  /*0400*/  DFMA R18, R14, R12, R16 ;  /* 0x0000000c0e12722b */ /* 0x004fe40000000010 */
[----:B------:R-:W-:-:S05]  /*0410*/  IMAD.WIDE R14, R6, 0x8, R20 ;  /* 0x00000008060e7825 */ /* 0x000fca00078e0214 */
[----:B------:R1:W-:Y:S04]  /*0420*/  STG.E.64 desc[UR14][R2.64], R18 ;  /* 0x0000001202007986 */ /* 0x0003e8000c101b0e */
[----:B------:R-:W2:Y:S04]  /*0430*/  LDG.E.64 R14, desc[UR14][R14.64] ;  /* 0x0000000e0e0e7981 */ /* 0x000ea8000c1e1b00 */
[----:B------:R-:W2:Y:S01]  /*0440*/  LDG.E.64 R20, desc[UR14][R4.64+0x10] ;  /* 0x0000100e04147981 */ /* 0x000ea2000c1e1b00 */
[----:B------:R-:W-:Y:S01]  /*0450*/  IMAD.WIDE.U32 R10, R9, 0x18, R10 ;  /* 0x00000018090a7825 */ /* 0x000fe200078e000a */
[----:B--2---:R-:W-:-:S07]  /*0460*/  DFMA R20, R20, R14, R18 ;  /* 0x0000000e1414722b */ /* 0x004fce0000000012 */
[----:B------:R-:W-:Y:S04]  /*0470*/  STG.E.64 desc[UR14][R2.64], R20 ;  /* 0x0000001402007986 */ /* 0x000fe8000c101b0e */
[----:B------:R-:W0:Y:S04]  /*0480*/  LDG.E.64 R10, desc[UR14][R10.64] ;  /* 0x0000000e0a0a7981 */ /* 0x000e28000c1e1b00 */
[----:B------:R-:W0:Y:S01]  /*0490*/  LDG.E.64 R12, desc[UR14][R4.64+0x18] ;  /* 0x0000180e040c7981 */ /* 0x000e22000c1e1b00 */
[----:B------:R-:W-:-:S04]  /*04a0*/  IMAD.MOV.U32 R23, RZ, RZ, 0x8 ;  /* 0x00000008ff177424 */ /* 0x000fc800078e00ff */
[----:B------:R-:W-:Y:S01]  /*04b0*/  IMAD.WIDE R22, R6, R23, UR6 ;  /* 0x0000000606167e25 */ /* 0x000fe2000f8e0217 */
[----:B0-----:R-:W-:-:S07]  /*04c0*/  DFMA R16, R12, R10, R20 ;  /* 0x0000000a0c10722b */ /* 0x001fce0000000014 */
[----:B------:R0:W-:Y:S04]  /*04d0*/  STG.E.64 desc[UR14][R2.64], R16 ;  /* 0x0000001002007986 */ /* 0x0001e8000c101b0e */
[----:B------:R-:W2:Y:S04]  /*04e0*/  LDG.E.64 R14, desc[UR14][R22.64] ;  /* 0x0000000e160e7981 */ /* 0x000ea8000c1e1b00 */
[----:B------:R-:W2:Y:S01]  /*04f0*/  LDG.E.64 R12, desc[UR14][R4.64+0x20] ;  /* 0x0000200e040c7981 */ /* 0x000ea2000c1e1b00 */
[----:B------:R-:W-:Y:S01]  /*0500*/  MOV R9, 0x8 ;  /* 0x0000000800097802 */ /* 0x000fe20000000f00 */
[----:B--2---:R-:W-:-:S04]  /*0510*/  DFMA R14, R12, R14, R16 ;  /* 0x0000000e0c0e722b */ /* 0x004fc80000000010 */
[----:B------:R-:W-:-:S03]  /*0520*/  IMAD.WIDE R12, R6, R9, UR8 ;  /* 0x00000008060c7e25 */ /* 0x000fc6000f8e0209 */
[----:B------:R2:W-:Y:S04]  /*0530*/  STG.E.64 desc[UR14][R2.64], R14 ;  /* 0x0000000e02007986 */ /* 0x0005e8000c101b0e */
[----:B------:R-:W1:Y:S04]  /*0540*/  LDG.E.64 R12, desc[UR14][R12.64] ;  /* 0x0000000e0c0c7981 */ /* 0x000e68000c1e1b00 */
[----:B------:R-:W1:Y:S02]  /*0550*/  LDG.E.64 R10, desc[UR14][R4.64+0x28] ;  /* 0x0000280e040a7981 */ /* 0x000e64000c1e1b00 */
[----:B-1----:R-:W-:Y:S01]  /*0560*/  DFMA R18, R10, R12, R14 ;  /* 0x0000000c0a12722b */ /* 0x002fe2000000000e */
[----:B------:R-:W-:-:S06]  /*0570*/  IMAD.WIDE R10, R6, R9, UR10 ;  /* 0x0000000a060a7e25 */ /* 0x000fcc000f8e0209 */
[----:B------:R1:W-:Y:S04]  /*0580*/  STG.E.64 desc[UR14][R2.64], R18 ;  /* 0x0000001202007986 */ /* 0x0003e8000c101b0e */
[----:B------:R-:W3:Y:S04]  /*0590*/  LDG.E.64 R10, desc[UR14][R10.64] ;  /* 0x0000000e0a0a7981 */ /* 0x000ee8000c1e1b00 */
[----:B0-----:R-:W3:Y:S01]  /*05a0*/  LDG.E.64 R16, desc[UR14][R4.64+0x30] ;  /* 0x0000300e04107981 */ /* 0x001ee2000c1e1b00 */
[----:B--2---:R-:W-:Y:S01]  /*05b0*/  IMAD.WIDE R14, R6, R9, UR12 ;  /* 0x0000000c060e7e25 */ /* 0x004fe2000f8e0209 */
[----:B---3--:R-:W-:-:S07]  /*05c0*/  DFMA R16, R16, R10, R18 ;  /* 0x0000000a1010722b */ /* 0x008fce0000000012 */
[----:B------:R1:W-:Y:S04]  /*05d0*/  STG.E.64 desc[UR14][R2.64], R16 ;  /* 0x0000001002007986 */ /* 0x0003e8000c101b0e */
[----:B------:R-:W2:Y:S04]  /*05e0*/  LDG.E.64 R12, desc[UR14][R4.64+0x38] ;  /* 0x0000380e040c7981 */ /* 0x000ea8000c1e1b00 */
[----:B------:R-:W2:Y:S01]  /*05f0*/  LDG.E.64 R14, desc[UR14][R14.64] ;  /* 0x0000000e0e0e7981 */ /* 0x000ea2000c1e1b00 */
[----:B------:R-:W-:-:S04]  /*0600*/  UIADD3 UR4, UPT, UPT, UR4, 0x8, URZ ;  /* 0x0000000804047890 */ /* 0x000fc8000fffe0ff */
[----:B------:R-:W-:Y:S01]  /*0610*/  UISETP.NE.AND UP0, UPT, UR4, URZ, UPT ;  /* 0x000000ff0400728c */ /* 0x000fe2000bf05270 */
[----:B------:R-:W-:Y:S01]  /*0620*/  MOV R9, UR16 ;  /* 0x0000001000097c02 */ /* 0x000fe20008000f00 */
[----:B------:R-:W-:-:S03]  /*0630*/  VIADD R8, R8, 0x8 ;  /* 0x0000000808087836 */ /* 0x000fc60000000000 */
[----:B------:R-:W-:Y:S01]  /*0640*/  LEA R6, R9, R6, 0x3 ;  /* 0x0000000609067211 */ /* 0x000fe200078e18ff */
[----:B--2---:R-:W-:-:S07]  /*0650*/  DFMA R12, R12, R14, R16 ;  /* 0x0000000e0c0c722b */ /* 0x004fce0000000010 */
[----:B------:R1:W-:Y:S01]  /*0660*/  STG.E.64 desc[UR14][R2.64], R12 ;  /* 0x0000000c02007986 */ /* 0x0003e2000c101b0e */
[----:B------:R-:W-:Y:S05]  /*0670*/  BRA.U UP0, `(.L_x_6) ;  /* 0xfffffffd00247547 */ /* 0x000fea000b83ffff */
[----:B------:R-:W-:-:S06]  /*0680*/  ULOP3.LUT UR4, UR16, 0x7ffffff8, URZ, 0xc0, !UPT ;  /* 0x7ffffff810047892 */ /* 0x000fcc000f8ec0ff */
[----:B------:R-:W-:-:S07]  /*0690*/  MOV R6, UR4 ;  /* 0x0000000400067c02 */ /* 0x000fce0008000f00 */
.L_x_5:
        /* <DEDUP_REMOVED lines=11> */
[----:B------:R-:W3:Y:S01]  /*0750*/  LDG.E.64 R8, desc[UR14][R4.64] ;  /* 0x0000000e04087981 */ /* 0x000ee2000c1e1b00 */
[----:B--2---:R-:W-:-:S05]  /*0760*/  IMAD.WIDE R10, R15, 0x8, R10 ;  /* 0x000000080f0a7825 */ /* 0x004fca00078e020a */
[----:B------:R-:W3:Y:S01]  /*0770*/  LDG.E.64 R14, desc[UR14][R10.64] ;  /* 0x0000000e0a0e7981 */ /* 0x000ee2000c1e1b00 */
[----:B-1----:R-:W-:Y:S01]  /*0780*/  MOV R17, UR16 ;  /* 0x0000001000117c02 */ /* 0x002fe20008000f00 */
[----:B---3-5:R-:W-:-:S04]  /*0790*/  DFMA R8, R8, R14, R12 ;  /* 0x0000000e0808722b */ /* 0x028fc8000000000c */
[----:B------:R-:W-:-:S03]  /*07a0*/  IMAD.WIDE.U32 R14, R17, 0x8, R10 ;  /* 0x00000008110e7825 */ /* 0x000fc600078e000a */
[----:B------:R0:W-:Y:S04]  /*07b0*/  STG.E.64 desc[UR14][R2.64], R8 ;  /* 0x0000000802007986 */ /* 0x0001e8000c101b0e */
[----:B------:R-:W2:Y:S04]  /*07c0*/  LDG.E.64 R12, desc[UR14][R4.64+0x8] ;  /* 0x0000080e040c7981 */ /* 0x000ea8000c1e1b00 */
[----:B------:R-:W2:Y:S01]  /*07d0*/  LDG.E.64 R16, desc[UR14][R14.64] ;  /* 0x0000000e0e107981 */ /* 0x000ea2000c1e1b00 */
[----:B------:R-:W-:-:S05]  /*07e0*/  MOV R19, UR16 ;  /* 0x0000001000137c02 */ /* 0x000fca0008000f00 */
[----:B------:R-:W-:Y:S01]  /*07f0*/  IMAD.WIDE.U32 R18, R19, 0x8, R14 ;  /* 0x0000000813127825 */ /* 0x000fe200078e000e */
[----:B--2---:R-:W-:-:S07]  /*0800*/  DFMA R16, R12, R16, R8 ;  /* 0x000000100c10722b */ /* 0x004fce0000000008 */
[----:B------:R2:W-:Y:S04]  /*0810*/  STG.E.64 desc[UR14][R2.64], R16 ;  /* 0x0000001002007986 */ /* 0x0005e8000c101b0e */
[----:B------:R-:W3:Y:S04]  /*0820*/  LDG.E.64 R10, desc[UR14][R4.64+0x10] ;  /* 0x0000100e040a7981 */ /* 0x000ee8000c1e1b00 */
[----:B------:R-:W3:Y:S01]  /*0830*/  LDG.E.64 R12, desc[UR14][R18.64] ;  /* 0x0000000e120c7981 */ /* 0x000ee2000c1e1b00 */
[----:B------:R-:W-:-:S04]  /*0840*/  IMAD.U32 R21, RZ, RZ, UR16 ;  /* 0x00000010ff157e24 */ /* 0x000fc8000f8e00ff */
[----:B0-----:R-:W-:Y:S01]  /*0850*/  IMAD.WIDE.U32 R8, R21, 0x8, R18 ;  /* 0x0000000815087825 */ /* 0x001fe200078e0012 */
[----:B---3--:R-:W-:-:S07]  /*0860*/  DFMA R10, R10, R12, R16 ;  /* 0x0000000c0a0a722b */ /* 0x008fce0000000010 */
[----:B------:R2:W-:Y:S04]  /*0870*/  STG.E.64 desc[UR14][R2.64], R10 ;  /* 0x0000000a02007986 */ /* 0x0005e8000c101b0e */
[----:B------:R-:W3:Y:S04]  /*0880*/  LDG.E.64 R12, desc[UR14][R4.64+0x18] ;  /* 0x0000180e040c7981 */ /* 0x000ee8000c1e1b00 */
[----:B------:R-:W3:Y:S01]  /*0890*/  LDG.E.64 R8, desc[UR14][R8.64] ;  /* 0x0000000e08087981 */ /* 0x000ee2000c1e1b00 */
[----:B------:R-:W-:Y:S01]  /*08a0*/  IADD3 R6, PT, PT, R6, 0x4, RZ ;  /* 0x0000000406067810 */ /* 0x000fe20007ffe0ff */
[----:B---3--:R-:W-:-:S07]  /*08b0*/  DFMA R12, R12, R8, R10 ;  /* 0x000000080c0c722b */ /* 0x008fce000000000a */
[----:B------:R2:W-:Y:S04]  /*08c0*/  STG.E.64 desc[UR14][R2.64], R12 ;  /* 0x0000000c02007986 */ /* 0x0005e8000c101b0e */
.L_x_7:
[----:B------:R-:W-:-:S13]  /*08d0*/  ISETP.NE.AND P0, PT, RZ, UR4, PT ;  /* 0x00000004ff007c0c */ /* 0x000fda000bf05270 */
[----:B------:R-:W-:Y:S05]  /*08e0*/  @!P0 EXIT ;  /* 0x000000000000894d */ /* 0x000fea0003800000 */
[----:B------:R-:W-:-:S09]  /*08f0*/  UISETP.NE.AND UP0, UPT, UR4, 0x1, UPT ;  /* 0x000000010400788c */ /* 0x000fd2000bf05270 */
[----:B------:R-:W-:Y:S05]  /*0900*/  BRA.U !UP0, `(.L_x_8) ;  /* 0x0000000108447547 */ /* 0x000fea000b800000 */
[----:B------:R-:W0:Y:S01]  /*0910*/  LDC.64 R4, c[0x0][0x390] ;  /* 0x0000e400ff047b82 */ /* 0x000e220000000a00 */
[----:B--2---:R-:W-:Y:S01]  /*0920*/  IADD3 R11, PT, PT, -R7, R6, R0 ;  /* 0x00000006070b7210 */ /* 0x004fe20007ffe100 */
        /* <DEDUP_REMOVED lines=12> */
[----:B------:R-:W-:Y:S01]  /*09f0*/  IADD3 R6, PT, PT, R6, 0x2, RZ ;  /* 0x0000000206067810 */ /* 0x000fe20007ffe0ff */
[----:B--2---:R-:W-:-:S07]  /*0a00*/  DFMA R12, R12, R8, R4 ;  /* 0x000000080c0c722b */ /* 0x004fce0000000004 */
[----:B------:R0:W-:Y:S04]  /*0a10*/  STG.E.64 desc[UR14][R2.64], R12 ;  /* 0x0000000c02007986 */ /* 0x0001e8000c101b0e */
.L_x_8:
[----:B------:R-:W-:-:S04]  /*0a20*/  ULOP3.LUT UR4, UR16, 0x1, URZ, 0xc0, !UPT ;  /* 0x0000000110047892 */ /* 0x000fc8000f8ec0ff */
[----:B------:R-:W-:-:S06]  /*0a30*/  UISETP.NE.U32.AND UP0, UPT, UR4, 0x1, UPT ;  /* 0x000000010400788c */ /* 0x000fcc000bf05070 */
[----:B------:R-:W-:-:S13]  /*0a40*/  PLOP3.LUT P0, PT, PT, PT, UP0, 0x80, 0x8 ;  /* 0x000000000008781c */ /* 0x000fda0003f0f008 */
[----:B------:R-:W-:Y:S05]  /*0a50*/  @P0 EXIT ;  /* 0x000000000000094d */ /* 0x000fea0003800000 */
[----:B0-----:R-:W0:Y:S01]  /*0a60*/  LDC.64 R4, c[0x0][0x390] ;  /* 0x0000e400ff047b82 */ /* 0x001e220000000a00 */
[----:B--2---:R-:W-:Y:S01]  /*0a70*/  IADD3 R11, PT, PT, -R7, R6, R0 ;  /* 0x00000006070b7210 */ /* 0x004fe20007ffe100 */
[----:B------:R-:W-:-:S06]  /*0a80*/  IMAD R7, R6, UR16, R7 ;  /* 0x0000001006077c24 */ /* 0x000fcc000f8e0207 */
[----:B------:R-:W2:Y:S01]  /*0a90*/  LDC.64 R8, c[0x0][0x398] ;  /* 0x0000e600ff087b82 */ /* 0x000ea20000000a00 */
[----:B0-----:R-:W-:-:S06]  /*0aa0*/  IMAD.WIDE R4, R11, 0x8, R4 ;  /* 0x000000080b047825 */ /* 0x001fcc00078e0204 */
[----:B------:R-:W1:Y:S01]  /*0ab0*/  LDG.E.64 R4, desc[UR14][R4.64] ;  /* 0x0000000e04047981 */ /* 0x000e62000c1e1b00 */
[----:B--2---:R-:W-:-:S06]  /*0ac0*/  IMAD.WIDE R6, R7, 0x8, R8 ;  /* 0x0000000807067825 */ /* 0x004fcc00078e0208 */
[----:B------:R-:W1:Y:S02]  /*0ad0*/  LDG.E.64 R6, desc[UR14][R6.64] ;  /* 0x0000000e06067981 */ /* 0x000e64000c1e1b00 */
[----:B-1---5:R-:W-:-:S07]  /*0ae0*/  DFMA R12, R4, R6, R12 ;  /* 0x00000006040c722b */ /* 0x022fce000000000c */
[----:B------:R-:W-:Y:S01]  /*0af0*/  STG.E.64 desc[UR14][R2.64], R12 ;  /* 0x0000000c02007986 */ /* 0x000fe2000c101b0e */
[----:B------:R-:W-:Y:S05]  /*0b00*/  EXIT ;  /* 0x000000000000794d */ /* 0x000fea0003800000 */
.L_x_9:
        /* <DEDUP_REMOVED lines=15> */
.L_x_11:


//--------------------- .nv.shared.reserved.0     --------------------------
	.section	.nv.shared.reserved.0,"aw",@nobits
	.weak		__nv_reservedSMEM_offset_0_alias
	.size		__nv_reservedSMEM_offset_0_alias, 0, 64
	.other		__nv_reservedSMEM_offset_0_alias,@"STO_CUDA_RESERVED_SHARED STV_DEFAULT"
__nv_reservedSMEM_offset_0_alias:
	.zero		0
	.zero		64


//--------------------- .nv.constant0._Z17matMul_CUDA_floatPfiS_S_ --------------------------
	.section	.nv.constant0._Z17matMul_CUDA_floatPfiS_S_,"a",@progbits
	.sectionflags	@""
	.align	4
.nv.constant0._Z17matMul_CUDA_floatPfiS_S_:
	.zero		928


//--------------------- .nv.constant0._Z18matMul_CUDA_doublePdiS_S_ --------------------------
	.section	.nv.constant0._Z18matMul_CUDA_doublePdiS_S_,"a",@progbits
	.sectionflags	@""
	.align	4
.nv.constant0._Z18matMul_CUDA_doublePdiS_S_:
	.zero		928


//--------------------- SYMBOLS --------------------------

	.type		.nv.reservedSmem.offset0,@object
	.size		.nv.reservedSmem.offset0,0x4
